.version 6.5
.target sm_30
.address_size 64

.visible .entry shfl_sync_up_b32_pred(
    .param .u64 output
)
{
    .reg .u64 	      out_addr;
    .reg .u64 	      out_index;
    .reg .u32         thread_id;
    .reg .u32         result;
    .reg .pred        in_range;

    ld.param.u64  	  out_addr, [output];
    mov.u32           thread_id, %tid.x;

    // result = __shfl_up_sync(mask=0xFFFFFFFF, thread_id, delta=3, width=32)
    // c is ((32-width) << 8)
    shfl.sync.up.b32 result|in_range, thread_id, 3, 0, 0xFFFFFFFF;

    @!in_range add.u32 result, result, 1000;

    // Return result

    cvt.u64.u32       out_index, thread_id;
    mul.lo.u64        out_index, out_index, 4;
    add.u64           out_addr, out_addr, out_index;
    st.u32            [out_addr], result;

    ret;
}


// ===== COMPILED SASS (sm_100) =====

	.target	sm_100

	.elftype	@"ET_EXEC"


//--------------------- .note.nv.tkinfo           --------------------------
	.section	.note.nv.tkinfo,"",@"SHT_NOTE"
	.sectionflags	@"SHF_NOTE_NV_TKINFO"
	.tkinfo
        /*0018*/ 	.word	0x00000002
        /*0030*/ 	.string	""
        /*0030*/ 	.string	"ptxas"
        /*0030*/ 	.string	"Cuda compilation tools, release 13.0, V13.0.88"
        /*0030*/ 	.string	"Build cuda_13.0.r13.0/compiler.36424714_0"
        /*0030*/ 	.string	"-arch sm_100 "



//--------------------- .note.nv.cuinfo           --------------------------
	.section	.note.nv.cuinfo,"",@"SHT_NOTE"
	.sectionflags	@"SHF_NOTE_NV_CUINFO"
        /*0018*/ 	.short	0x0002
        /*001a*/ 	.short	0x001e
        /*001c*/ 	.short	0x0082
	.zero		2


//--------------------- .nv.info                  --------------------------
	.section	.nv.info,"",@"SHT_CUDA_INFO"
	.align	4


	//----- nvinfo : EIATTR_REGCOUNT
	.align		4
        /*0000*/ 	.byte	0x04, 0x2f
        /*0002*/ 	.short	(.L_1 - .L_0)
	.align		4
.L_0:
        /*0004*/ 	.word	index@(shfl_sync_up_b32_pred)
        /*0008*/ 	.word	0x0000000a


	//----- nvinfo : EIATTR_FRAME_SIZE
	.align		4
.L_1:
        /*000c*/ 	.byte	0x04, 0x11
        /*000e*/ 	.short	(.L_3 - .L_2)
	.align		4
.L_2:
        /*0010*/ 	.word	index@(shfl_sync_up_b32_pred)
        /*0014*/ 	.word	0x00000000


	//----- nvinfo : EIATTR_MIN_STACK_SIZE
	.align		4
.L_3:
        /*0018*/ 	.byte	0x04, 0x12
        /*001a*/ 	.short	(.L_5 - .L_4)
	.align		4
.L_4:
        /*001c*/ 	.word	index@(shfl_sync_up_b32_pred)
        /*0020*/ 	.word	0x00000000
.L_5:


//--------------------- .nv.compat                --------------------------
	.section	.nv.compat,"",@"SHT_CUDA_COMPAT_INFO"
	.align	4
        /*0000*/ 	.byte	0x02, 0x09, 0x00, 0x00, 0x02, 0x02, 0x01, 0x00, 0x02, 0x05, 0x05, 0x00, 0x03, 0x07, 0x01, 0x01
        /*0010*/ 	.byte	0x02, 0x03, 0x00, 0x00, 0x02, 0x06, 0x01, 0x00, 0x04, 0x0b, 0x08, 0x00, 0x09, 0x00, 0x00, 0x00
        /*0020*/ 	.byte	0x00, 0x00, 0x00, 0x00


//--------------------- .nv.info.shfl_sync_up_b32_pred --------------------------
	.section	.nv.info.shfl_sync_up_b32_pred,"",@"SHT_CUDA_INFO"
	.sectionflags	@""
	.align	4


	//----- nvinfo : EIATTR_CUDA_API_VERSION
	.align		4
        /*0000*/ 	.byte	0x04, 0x37
        /*0002*/ 	.short	(.L_7 - .L_6)
.L_6:
        /*0004*/ 	.word	0x00000082


	//----- nvinfo : EIATTR_KPARAM_INFO
	.align		4
.L_7:
        /*0008*/ 	.byte	0x04, 0x17
        /*000a*/ 	.short	(.L_9 - .L_8)
.L_8:
        /*000c*/ 	.word	0x00000000
        /*0010*/ 	.short	0x0000
        /*0012*/ 	.short	0x0000
        /*0014*/ 	.byte	0x00, 0xf0, 0x21, 0x00


	//----- nvinfo : EIATTR_SPARSE_MMA_MASK
	.align		4
.L_9:
        /*0018*/ 	.byte	0x03, 0x50
        /*001a*/ 	.short	0x0000


	//----- nvinfo : EIATTR_MAXREG_COUNT
	.align		4
        /*001c*/ 	.byte	0x03, 0x1b
        /*001e*/ 	.short	0x00ff


	//----- nvinfo : EIATTR_MERCURY_ISA_VERSION
	.align		4
        /*0020*/ 	.byte	0x03, 0x5f
        /*0022*/ 	.short	0x0101


	//----- nvinfo : EIATTR_COOP_GROUP_MASK_REGIDS
	.align		4
        /*0024*/ 	.byte	0x04, 0x29
        /*0026*/ 	.short	(.L_11 - .L_10)


	//   ....[0]....
.L_10:
        /*0028*/ 	.word	0xffffffff


	//----- nvinfo : EIATTR_COOP_GROUP_INSTR_OFFSETS
	.align		4
.L_11:
        /*002c*/ 	.byte	0x04, 0x28
        /*002e*/ 	.short	(.L_13 - .L_12)


	//   ....[0]....
.L_12:
        /*0030*/ 	.word	0x00000050


	//----- nvinfo : EIATTR_VRC_CTA_INIT_COUNT
	.align		4
.L_13:
        /*0034*/ 	.byte	0x02, 0x4a
	.zero		1
	.zero		1


	//----- nvinfo : EIATTR_EXIT_INSTR_OFFSETS
	.align		4
        /*0038*/ 	.byte	0x04, 0x1c
        /*003a*/ 	.short	(.L_15 - .L_14)


	//   ....[0]....
.L_14:
        /*003c*/ 	.word	0x000000a0


	//----- nvinfo : EIATTR_CBANK_PARAM_SIZE
	.align		4
.L_15:
        /*0040*/ 	.byte	0x03, 0x19
        /*0042*/ 	.short	0x0008


	//----- nvinfo : EIATTR_PARAM_CBANK
	.align		4
        /*0044*/ 	.byte	0x04, 0x0a
        /*0046*/ 	.short	(.L_17 - .L_16)
	.align		4
.L_16:
        /*0048*/ 	.word	index@(.nv.constant0.shfl_sync_up_b32_pred)
        /*004c*/ 	.short	0x0380
        /*004e*/ 	.short	0x0008


	//----- nvinfo : EIATTR_SW_WAR
	.align		4
.L_17:
        /*0050*/ 	.byte	0x04, 0x36
        /*0052*/ 	.short	(.L_19 - .L_18)
.L_18:
        /*0054*/ 	.word	0x00000008
.L_19:


//--------------------- .nv.callgraph             --------------------------
	.section	.nv.callgraph,"",@"SHT_CUDA_CALLGRAPH"
	.align	4
	.sectionentsize	8
	.align		4
        /*0000*/ 	.word	0x00000000
	.align		4
        /*0004*/ 	.word	0xffffffff
	.align		4
        /*0008*/ 	.word	0x00000000
	.align		4
        /*000c*/ 	.word	0xfffffffe
	.align		4
        /*0010*/ 	.word	0x00000000
	.align		4
        /*0014*/ 	.word	0xfffffffd
	.align		4
        /*0018*/ 	.word	0x00000000
	.align		4
        /*001c*/ 	.word	0xfffffffc


//--------------------- .text.shfl_sync_up_b32_pred --------------------------
	.section	.text.shfl_sync_up_b32_pred,"ax",@progbits
	.align	128
        .global         shfl_sync_up_b32_pred
        .type           shfl_sync_up_b32_pred,@function
        .size           shfl_sync_up_b32_pred,(.L_x_1 - shfl_sync_up_b32_pred)
        .other          shfl_sync_up_b32_pred,@"STO_CUDA_ENTRY STV_DEFAULT"
shfl_sync_up_b32_pred:
.text.shfl_sync_up_b32_pred:
[----:B------:R-:W-:Y:S01]  /*0000*/  LDC R1, c[0x0][0x37c] ;  /* 0x0000df00ff017b82 */ /* 0x000fe20000000800 */
[----:B------:R-:W0:Y:S07]  /*0010*/  S2R R7, SR_TID.X ;  /* 0x0000000000077919 */ /* 0x000e2e0000002100 */
[----:B------:R-:W1:Y:S01]  /*0020*/  LDC.64 R2, c[0x0][0x380] ;  /* 0x0000e000ff027b82 */ /* 0x000e620000000a00 */
[----:B------:R-:W2:Y:S01]  /*0030*/  LDCU.64 UR6, c[0x0][0x358] ;  /* 0x00006b00ff0677ac */ /* 0x000ea20008000a00 */
[----:B------:R-:W-:Y:S01]  /*0040*/  UMOV UR4, URZ ;  /* 0x000000ff00047c82 */ /* 0x000fe20008000000 */
[----:B0-----:R-:W0:Y:S01]  /*0050*/  SHFL.UP P0, R5, R7, 0x3, RZ ;  /* 0x0460000007057989 */ /* 0x001e2200000000ff */
[----:B-1----:R-:W-:-:S05]  /*0060*/  IMAD.WIDE.U32 R2, R7, 0x4, R2 ;  /* 0x0000000407027825 */ /* 0x002fca00078e0002 */
[----:B------:R-:W-:Y:S02]  /*0070*/  IADD3 R3, PT, PT, R3, UR4, RZ ;  /* 0x0000000403037c10 */ /* 0x000fe4000fffe0ff */
[----:B0-----:R-:W-:-:S05]  /*0080*/  @!P0 IADD3 R5, PT, PT, R5, 0x3e8, RZ ;  /* 0x000003e805058810 */ /* 0x001fca0007ffe0ff */
[----:B--2---:R-:W-:Y:S01]  /*0090*/  ST.E desc[UR6][R2.64], R5 ;  /* 0x0000000502007985 */ /* 0x004fe2000c101906 */
[----:B------:R-:W-:Y:S05]  /*00a0*/  EXIT ;  /* 0x000000000000794d */ /* 0x000fea0003800000 */
.L_x_0:
[----:B------:R-:W-:-:S00]  /*00b0*/  BRA `(.L_x_0) ;  /* 0xfffffffc00fc7947 */ /* 0x000fc0000383ffff */
[----:B------:R-:W-:-:S00]  /*00c0*/  NOP ;  /* 0x0000000000007918 */ /* 0x000fc00000000000 */
        /* <DEDUP_REMOVED lines=11> */
.L_x_1:


//--------------------- .nv.shared.reserved.0     --------------------------
	.section	.nv.shared.reserved.0,"aw",@nobits
	.weak		__nv_reservedSMEM_offset_0_alias
	.size		__nv_reservedSMEM_offset_0_alias, 0, 64
	.other		__nv_reservedSMEM_offset_0_alias,@"STO_CUDA_RESERVED_SHARED STV_DEFAULT"
__nv_reservedSMEM_offset_0_alias:
	.zero		0
	.zero		64


//--------------------- .nv.constant0.shfl_sync_up_b32_pred --------------------------
	.section	.nv.constant0.shfl_sync_up_b32_pred,"a",@progbits
	.sectionflags	@""
	.align	4
.nv.constant0.shfl_sync_up_b32_pred:
	.zero		904


//--------------------- SYMBOLS --------------------------

	.type		.nv.reservedSmem.offset0,@object
	.size		.nv.reservedSmem.offset0,0x4
